	.headerflags	@"EF_CUDA_TEXMODE_UNIFIED EF_CUDA_64BIT_ADDRESS EF_CUDA_ACCELERATORS EF_CUDA_SM90 EF_CUDA_VIRTUAL_SM(EF_CUDA_SM90)"
	.elftype	@"ET_EXEC"


//--------------------- .nv.info                  --------------------------
	.section	.nv.info,"",@"SHT_CUDA_INFO"
	.align	4


	//----- nvinfo : EIATTR_REGCOUNT
	.align		4
        /*0000*/ 	.byte	0x04, 0x2f
        /*0002*/ 	.short	(.L_1 - .L_0)
	.align		4
.L_0:
        /*0004*/ 	.word	index@(triton_poi_fused_cat_13)
        /*0008*/ 	.word	0x00000020


	//----- nvinfo : EIATTR_MIN_STACK_SIZE
	.align		4
.L_1:
        /*000c*/ 	.byte	0x04, 0x12
        /*000e*/ 	.short	(.L_3 - .L_2)
	.align		4
.L_2:
        /*0010*/ 	.word	index@(triton_poi_fused_cat_13)
        /*0014*/ 	.word	0x00000000


	//----- nvinfo : EIATTR_FRAME_SIZE
	.align		4
.L_3:
        /*0018*/ 	.byte	0x04, 0x11
        /*001a*/ 	.short	(.L_5 - .L_4)
	.align		4
.L_4:
        /*001c*/ 	.word	index@(triton_poi_fused_cat_13)
        /*0020*/ 	.word	0x00000000


	//----- nvinfo : EIATTR_MIN_STACK_SIZE
	.align		4
.L_5:
        /*0024*/ 	.byte	0x04, 0x12
        /*0026*/ 	.short	(.L_7 - .L_6)
	.align		4
.L_6:
        /*0028*/ 	.word	index@(triton_poi_fused_cat_13)
        /*002c*/ 	.word	0x00000000
.L_7:


//--------------------- .nv.info.triton_poi_fused_cat_13 --------------------------
	.section	.nv.info.triton_poi_fused_cat_13,"",@"SHT_CUDA_INFO"
	.sectionflags	@""
	.align	4


	//----- nvinfo : EIATTR_CUDA_API_VERSION
	.align		4
        /*0000*/ 	.byte	0x04, 0x37
        /*0002*/ 	.short	(.L_9 - .L_8)
.L_8:
        /*0004*/ 	.word	0x0000007c


	//----- nvinfo : EIATTR_KPARAM_INFO
	.align		4
.L_9:
        /*0008*/ 	.byte	0x04, 0x17
        /*000a*/ 	.short	(.L_11 - .L_10)
.L_10:
        /*000c*/ 	.word	0x00000000
        /*0010*/ 	.short	0x0004
        /*0012*/ 	.short	0x0020
        /*0014*/ 	.byte	0x00, 0xf0, 0x11, 0x00


	//----- nvinfo : EIATTR_KPARAM_INFO
	.align		4
.L_11:
        /*0018*/ 	.byte	0x04, 0x17
        /*001a*/ 	.short	(.L_13 - .L_12)
.L_12:
        /*001c*/ 	.word	0x00000000
        /*0020*/ 	.short	0x0003
        /*0022*/ 	.short	0x0018
        /*0024*/ 	.byte	0x00, 0xf4, 0x21, 0x00


	//----- nvinfo : EIATTR_KPARAM_INFO
	.align		4
.L_13:
        /*0028*/ 	.byte	0x04, 0x17
        /*002a*/ 	.short	(.L_15 - .L_14)
.L_14:
        /*002c*/ 	.word	0x00000000
        /*0030*/ 	.short	0x0002
        /*0032*/ 	.short	0x0010
        /*0034*/ 	.byte	0x00, 0xf4, 0x21, 0x00


	//----- nvinfo : EIATTR_KPARAM_INFO
	.align		4
.L_15:
        /*0038*/ 	.byte	0x04, 0x17
        /*003a*/ 	.short	(.L_17 - .L_16)
.L_16:
        /*003c*/ 	.word	0x00000000
        /*0040*/ 	.short	0x0001
        /*0042*/ 	.short	0x0008
        /*0044*/ 	.byte	0x00, 0xf4, 0x21, 0x00


	//----- nvinfo : EIATTR_KPARAM_INFO
	.align		4
.L_17:
        /*0048*/ 	.byte	0x04, 0x17
        /*004a*/ 	.short	(.L_19 - .L_18)
.L_18:
        /*004c*/ 	.word	0x00000000
        /*0050*/ 	.short	0x0000
        /*0052*/ 	.short	0x0000
        /*0054*/ 	.byte	0x00, 0xf4, 0x21, 0x00


	//----- nvinfo : EIATTR_SPARSE_MMA_MASK
	.align		4
.L_19:
        /*0058*/ 	.byte	0x03, 0x50
        /*005a*/ 	.short	0x0000


	//----- nvinfo : EIATTR_MAXREG_COUNT
	.align		4
        /*005c*/ 	.byte	0x03, 0x1b
        /*005e*/ 	.short	0x00ff


	//----- nvinfo : EIATTR_EXIT_INSTR_OFFSETS
	.align		4
        /*0060*/ 	.byte	0x04, 0x1c
        /*0062*/ 	.short	(.L_21 - .L_20)


	//   ....[0]....
.L_20:
        /*0064*/ 	.word	0x000007d0


	//----- nvinfo : EIATTR_REQNTID
	.align		4
.L_21:
        /*0068*/ 	.byte	0x04, 0x10
        /*006a*/ 	.short	(.L_23 - .L_22)
.L_22:
        /*006c*/ 	.word	0x00000080
        /*0070*/ 	.word	0x00000001
        /*0074*/ 	.word	0x00000001


	//----- nvinfo : EIATTR_CBANK_PARAM_SIZE
	.align		4
.L_23:
        /*0078*/ 	.byte	0x03, 0x19
        /*007a*/ 	.short	0x0024


	//----- nvinfo : EIATTR_PARAM_CBANK
	.align		4
        /*007c*/ 	.byte	0x04, 0x0a
        /*007e*/ 	.short	(.L_25 - .L_24)
	.align		4
.L_24:
        /*0080*/ 	.word	index@(.nv.constant0.triton_poi_fused_cat_13)
        /*0084*/ 	.short	0x0210
        /*0086*/ 	.short	0x0024


	//----- nvinfo : EIATTR_SW_WAR
	.align		4
.L_25:
        /*0088*/ 	.byte	0x04, 0x36
        /*008a*/ 	.short	(.L_27 - .L_26)
.L_26:
        /*008c*/ 	.word	0x00000008
.L_27:


//--------------------- .nv.callgraph             --------------------------
	.section	.nv.callgraph,"",@"SHT_CUDA_CALLGRAPH"
	.align	4
	.sectionentsize	8
	.align		4
        /*0000*/ 	.word	0x00000000
	.align		4
        /*0004*/ 	.word	0xffffffff
	.align		4
        /*0008*/ 	.word	0x00000000
	.align		4
        /*000c*/ 	.word	0xfffffffe
	.align		4
        /*0010*/ 	.word	0x00000000
	.align		4
        /*0014*/ 	.word	0xfffffffd
	.align		4
        /*0018*/ 	.word	0x00000000
	.align		4
        /*001c*/ 	.word	0xfffffffc


//--------------------- .text.triton_poi_fused_cat_13 --------------------------
	.section	.text.triton_poi_fused_cat_13,"ax",@progbits
	.align	128
        .global         triton_poi_fused_cat_13
        .type           triton_poi_fused_cat_13,@function
        .size           triton_poi_fused_cat_13,(.L_x_1 - triton_poi_fused_cat_13)
        .other          triton_poi_fused_cat_13,@"STO_CUDA_ENTRY STV_DEFAULT"
triton_poi_fused_cat_13:
.text.triton_poi_fused_cat_13:
[----:B------:R-:W-:Y:S01]  /*0000*/  LDC R1, c[0x0][0x28] ;  /* 0x00000a00ff017b82 */ /* 0x000fe20000000800 */
[----:B------:R-:W1:Y:S07]  /*0010*/  S2R R0, SR_TID.X ;  /* 0x0000000000007919 */ /* 0x000e6e0000002100 */
[----:B------:R-:W2:Y:S01]  /*0020*/  LDC.64 R18, c[0x0][0x210] ;  /* 0x00008400ff127b82 */ /* 0x000ea20000000a00 */
[----:B------:R-:W-:Y:S01]  /*0030*/  IMAD.MOV.U32 R10, RZ, RZ, RZ ;  /* 0x000000ffff0a7224 */ /* 0x000fe200078e00ff */
[----:B------:R-:W-:Y:S01]  /*0040*/  ULDC.64 UR4, c[0x0][0x208] ;  /* 0x0000820000047ab9 */ /* 0x000fe20000000a00 */
[----:B------:R-:W3:Y:S05]  /*0050*/  S2R R11, SR_CTAID.X ;  /* 0x00000000000b7919 */ /* 0x000eea0000002500 */
[----:B------:R-:W4:Y:S01]  /*0060*/  LDC.64 R12, c[0x0][0x218] ;  /* 0x00008600ff0c7b82 */ /* 0x000f220000000a00 */
[----:B------:R-:W-:Y:S01]  /*0070*/  CS2R R28, SRZ ;  /* 0x00000000001c7805 */ /* 0x000fe2000001ff00 */
[----:B------:R-:W-:Y:S01]  /*0080*/  IMAD.MOV.U32 R24, RZ, RZ, RZ ;  /* 0x000000ffff187224 */ /* 0x000fe200078e00ff */
[----:B------:R-:W-:Y:S01]  /*0090*/  ULDC.64 UR6, c[0x0][0x220] ;  /* 0x0000880000067ab9 */ /* 0x000fe20000000a00 */
[----:B-1----:R-:W-:-:S05]  /*00a0*/  IMAD.SHL.U32 R0, R0, 0x4, RZ ;  /* 0x0000000400007824 */ /* 0x002fca00078e00ff */
[----:B------:R-:W-:-:S05]  /*00b0*/  LOP3.LUT R0, R0, 0x1fc, RZ, 0xc0, !PT ;  /* 0x000001fc00007812 */ /* 0x000fca00078ec0ff */
[----:B---3--:R-:W-:-:S05]  /*00c0*/  IMAD R0, R11, 0x400, R0 ;  /* 0x000004000b007824 */ /* 0x008fca00078e0200 */
[----:B------:R-:W-:-:S04]  /*00d0*/  SHF.R.S32.HI R3, RZ, 0x1f, R0 ;  /* 0x0000001fff037819 */ /* 0x000fc80000011400 */
[CC--:B------:R-:W-:Y:S02]  /*00e0*/  LEA.HI R2, R3.reuse, R0.reuse, RZ, 0x8 ;  /* 0x0000000003027211 */ /* 0x0c0fe400078f40ff */
[----:B------:R-:W-:Y:S02]  /*00f0*/  LEA.HI R6, R3, R0, RZ, 0xf ;  /* 0x0000000003067211 */ /* 0x000fe400078f78ff */
[----:B------:R-:W-:Y:S02]  /*0100*/  SHF.R.S32.HI R4, RZ, 0x8, R2 ;  /* 0x00000008ff047819 */ /* 0x000fe40000011402 */
[----:B------:R-:W-:Y:S02]  /*0110*/  SHF.R.S32.HI R14, RZ, 0xf, R6 ;  /* 0x0000000fff0e7819 */ /* 0x000fe40000011406 */
[----:B------:R-:W-:-:S03]  /*0120*/  LEA.HI R5, R4, R4, RZ, 0x7 ;  /* 0x0000000404057211 */ /* 0x000fc600078f38ff */
[----:B------:R-:W-:Y:S01]  /*0130*/  IMAD.SHL.U32 R14, R14, 0x4000, RZ ;  /* 0x000040000e0e7824 */ /* 0x000fe200078e00ff */
[----:B------:R-:W-:Y:S02]  /*0140*/  LOP3.LUT R3, R5, 0xffffff80, RZ, 0xc0, !PT ;  /* 0xffffff8005037812 */ /* 0x000fe400078ec0ff */
[----:B------:R-:W-:Y:S02]  /*0150*/  LOP3.LUT R5, R6, 0xffff8000, RZ, 0xc0, !PT ;  /* 0xffff800006057812 */ /* 0x000fe400078ec0ff */
[----:B------:R-:W-:Y:S01]  /*0160*/  CS2R R6, SRZ ;  /* 0x0000000000067805 */ /* 0x000fe2000001ff00 */
[----:B------:R-:W-:Y:S01]  /*0170*/  IMAD.IADD R3, R4, 0x1, -R3 ;  /* 0x0000000104037824 */ /* 0x000fe200078e0a03 */
[----:B------:R-:W-:Y:S02]  /*0180*/  IADD3 R17, R14, R0, -R5 ;  /* 0x000000000e117210 */ /* 0x000fe40007ffe805 */
[----:B------:R-:W-:Y:S01]  /*0190*/  CS2R R4, SRZ ;  /* 0x0000000000047805 */ /* 0x000fe2000001ff00 */
[C---:B----4-:R-:W-:Y:S01]  /*01a0*/  IMAD.WIDE R8, R3.reuse, 0x4, R12 ;  /* 0x0000000403087825 */ /* 0x050fe200078e020c */
[----:B------:R-:W-:-:S03]  /*01b0*/  ISETP.GE.AND P0, PT, R3, 0x40, PT ;  /* 0x000000400300780c */ /* 0x000fc60003f06270 */
[----:B--2---:R-:W-:-:S10]  /*01c0*/  IMAD.WIDE R16, R17, 0x4, R18 ;  /* 0x0000000411107825 */ /* 0x004fd400078e0212 */
[----:B------:R1:W2:Y:S04]  /*01d0*/  @!P0 LDG.E.128 R4, desc[UR4][R16.64] ;  /* 0x0000000410048981 */ /* 0x0002a8000c1e1d00 */
[----:B------:R-:W3:Y:S01]  /*01e0*/  @!P0 LDG.E.EL R10, desc[UR4][R8.64] ;  /* 0x00000004080a8981 */ /* 0x000ee2000c2e1900 */
[----:B------:R-:W-:Y:S01]  /*01f0*/  SHF.R.S32.HI R20, RZ, 0x15, R11 ;  /* 0x00000015ff147819 */ /* 0x000fe2000001140b */
[----:B------:R-:W-:Y:S01]  /*0200*/  VIADD R15, R0, 0x200 ;  /* 0x00000200000f7836 */ /* 0x000fe20000000000 */
[----:B------:R-:W-:Y:S01]  /*0210*/  LOP3.LUT R23, R2, 0xffffff00, RZ, 0xc0, !PT ;  /* 0xffffff0002177812 */ /* 0x000fe200078ec0ff */
[----:B------:R-:W4:Y:S01]  /*0220*/  @!P0 LDG.E.EL R29, desc[UR4][R8.64] ;  /* 0x00000004081d8981 */ /* 0x000f22000c2e1900 */
[----:B------:R-:W-:Y:S02]  /*0230*/  SGXT R20, R20, 0x1 ;  /* 0x000000011414781a */ /* 0x000fe40000000200 */
[----:B------:R-:W-:Y:S01]  /*0240*/  SHF.R.S32.HI R22, RZ, 0x1f, R15 ;  /* 0x0000001fff167819 */ /* 0x000fe2000001140f */
[----:B------:R-:W-:Y:S01]  /*0250*/  IMAD.IADD R23, R0, 0x1, -R23 ;  /* 0x0000000100177824 */ /* 0x000fe200078e0a17 */
[-C--:B------:R-:W-:Y:S01]  /*0260*/  LEA.HI R20, R20, R15.reuse, RZ, 0x8 ;  /* 0x0000000f14147211 */ /* 0x080fe200078f40ff */
[----:B------:R-:W5:Y:S01]  /*0270*/  @!P0 LDG.E.EL R28, desc[UR4][R8.64] ;  /* 0x00000004081c8981 */ /* 0x000f62000c2e1900 */
[----:B------:R-:W-:-:S02]  /*0280*/  LEA.HI R22, R22, R15, RZ, 0xf ;  /* 0x0000000f16167211 */ /* 0x000fc400078f78ff */
[----:B------:R-:W-:Y:S02]  /*0290*/  SHF.R.S32.HI R20, RZ, 0x8, R20 ;  /* 0x00000008ff147819 */ /* 0x000fe40000011414 */
[----:B------:R-:W-:Y:S02]  /*02a0*/  SHF.R.S32.HI R21, RZ, 0xf, R22 ;  /* 0x0000000fff157819 */ /* 0x000fe40000011416 */
[----:B------:R-:W-:Y:S02]  /*02b0*/  LEA.HI R11, R20, R20, RZ, 0x7 ;  /* 0x00000014140b7211 */ /* 0x000fe400078f38ff */
[----:B------:R-:W-:Y:S01]  /*02c0*/  LOP3.LUT R22, R22, 0xffff8000, RZ, 0xc0, !PT ;  /* 0xffff800016167812 */ /* 0x000fe200078ec0ff */
[----:B-1----:R-:W-:Y:S01]  /*02d0*/  IMAD.SHL.U32 R16, R21, 0x4000, RZ ;  /* 0x0000400015107824 */ /* 0x002fe200078e00ff */
[----:B------:R-:W-:Y:S02]  /*02e0*/  LOP3.LUT R11, R11, 0xffffff80, RZ, 0xc0, !PT ;  /* 0xffffff800b0b7812 */ /* 0x000fe400078ec0ff */
[C---:B------:R-:W-:Y:S01]  /*02f0*/  ISETP.GT.AND P2, PT, R3.reuse, 0x3f, PT ;  /* 0x0000003f0300780c */ /* 0x040fe20003f44270 */
[----:B------:R-:W-:Y:S01]  /*0300*/  IMAD.SHL.U32 R3, R3, 0x100, RZ ;  /* 0x0000010003037824 */ /* 0x000fe200078e00ff */
[----:B------:R-:W-:Y:S01]  /*0310*/  IADD3 R21, R16, R15, -R22 ;  /* 0x0000000f10157210 */ /* 0x000fe20007ffe816 */
[----:B------:R-:W-:Y:S01]  /*0320*/  IMAD.IADD R11, R20, 0x1, -R11 ;  /* 0x00000001140b7824 */ /* 0x000fe200078e0a0b */
[----:B------:R-:W-:-:S02]  /*0330*/  SHF.R.S32.HI R15, RZ, 0x1f, R14 ;  /* 0x0000001fff0f7819 */ /* 0x000fc4000001140e */
[----:B------:R-:W-:Y:S01]  /*0340*/  IADD3 R14, P3, P4, R3, R23, R14 ;  /* 0x00000017030e7210 */ /* 0x000fe20007c7e00e */
[----:B------:R-:W-:Y:S01]  /*0350*/  IMAD.WIDE R18, R21, 0x4, R18 ;  /* 0x0000000415127825 */ /* 0x000fe200078e0212 */
[----:B------:R-:W-:Y:S02]  /*0360*/  SHF.R.S32.HI R20, RZ, 0x1f, R3 ;  /* 0x0000001fff147819 */ /* 0x000fe40000011403 */
[----:B------:R-:W-:Y:S02]  /*0370*/  CS2R R2, SRZ ;  /* 0x0000000000027805 */ /* 0x000fe4000001ff00 */
[C---:B------:R-:W-:Y:S01]  /*0380*/  ISETP.GE.AND P1, PT, R11.reuse, 0x40, PT ;  /* 0x000000400b00780c */ /* 0x040fe20003f26270 */
[C---:B------:R-:W-:Y:S01]  /*0390*/  IMAD.SHL.U32 R22, R11.reuse, 0x100, RZ ;  /* 0x000001000b167824 */ /* 0x040fe200078e00ff */
[----:B------:R-:W-:Y:S01]  /*03a0*/  SHF.R.S32.HI R17, RZ, 0x1f, R23 ;  /* 0x0000001fff117819 */ /* 0x000fe20000011417 */
[----:B------:R-:W-:Y:S01]  /*03b0*/  IMAD.WIDE R12, R11, 0x4, R12 ;  /* 0x000000040b0c7825 */ /* 0x000fe200078e020c */
[----:B------:R1:W5:Y:S02]  /*03c0*/  @!P0 LDG.E.EL R2, desc[UR4][R8.64] ;  /* 0x0000000408028981 */ /* 0x000364000c2e1900 */
[----:B------:R-:W-:-:S02]  /*03d0*/  IADD3.X R15, R20, R17, R15, P3, P4 ;  /* 0x00000011140f7210 */ /* 0x000fc40001fe840f */
[----:B------:R-:W-:Y:S02]  /*03e0*/  CS2R R20, SRZ ;  /* 0x0000000000147805 */ /* 0x000fe4000001ff00 */
[----:B------:R-:W-:Y:S02]  /*03f0*/  ISETP.GT.AND P3, PT, R11, 0x3f, PT ;  /* 0x0000003f0b00780c */ /* 0x000fe40003f64270 */
[C---:B------:R-:W-:Y:S01]  /*0400*/  LEA R26, P4, R14.reuse, UR6, 0x2 ;  /* 0x000000060e1a7c11 */ /* 0x040fe2000f8810ff */
[----:B------:R-:W5:Y:S01]  /*0410*/  @!P1 LDG.E.EL R3, desc[UR4][R12.64] ;  /* 0x000000040c039981 */ /* 0x000f62000c2e1900 */
[----:B-1----:R-:W-:Y:S02]  /*0420*/  CS2R R8, SRZ ;  /* 0x0000000000087805 */ /* 0x002fe4000001ff00 */
[----:B------:R-:W-:Y:S01]  /*0430*/  LEA.HI.X R27, R14, UR7, R15, 0x2, P4 ;  /* 0x000000070e1b7c11 */ /* 0x000fe2000a0f140f */
[----:B------:R-:W5:Y:S01]  /*0440*/  @!P1 LDG.E.EL R20, desc[UR4][R12.64] ;  /* 0x000000040c149981 */ /* 0x000f62000c2e1900 */
[----:B------:R-:W-:-:S03]  /*0450*/  CS2R R14, SRZ ;  /* 0x00000000000e7805 */ /* 0x000fc6000001ff00 */
[----:B------:R-:W5:Y:S04]  /*0460*/  @!P1 LDG.E.EL R21, desc[UR4][R12.64] ;  /* 0x000000040c159981 */ /* 0x000f68000c2e1900 */
[----:B------:R1:W5:Y:S02]  /*0470*/  @!P1 LDG.E.EL R24, desc[UR4][R12.64] ;  /* 0x000000040c189981 */ /* 0x000364000c2e1900 */
[----:B-1----:R-:W-:-:S06]  /*0480*/  CS2R R12, SRZ ;  /* 0x00000000000c7805 */ /* 0x002fcc000001ff00 */
[----:B------:R-:W5:Y:S01]  /*0490*/  @P2 LDG.E.128 R12, desc[UR4][R26.64+-0x10000] ;  /* 0xff0000041a0c2981 */ /* 0x000f62000c1e1d00 */
[----:B--2---:R-:W-:Y:S02]  /*04a0*/  SEL R4, R4, RZ, !P0 ;  /* 0x000000ff04047207 */ /* 0x004fe40004000000 */
[----:B---3--:R-:W-:Y:S02]  /*04b0*/  SEL R25, R10, RZ, !P0 ;  /* 0x000000ff0a197207 */ /* 0x008fe40004000000 */
[----:B------:R-:W-:-:S03]  /*04c0*/  CS2R R10, SRZ ;  /* 0x00000000000a7805 */ /* 0x000fc6000001ff00 */
[----:B------:R-:W-:Y:S01]  /*04d0*/  FADD R25, R4, R25 ;  /* 0x0000001904197221 */ /* 0x000fe20000000000 */
[--C-:B------:R-:W-:Y:S02]  /*04e0*/  IADD3 R4, P5, P6, R22, R23, R16.reuse ;  /* 0x0000001716047210 */ /* 0x100fe40007ebe010 */
[----:B------:R1:W2:Y:S01]  /*04f0*/  @!P1 LDG.E.128 R8, desc[UR4][R18.64] ;  /* 0x0000000412089981 */ /* 0x0002a2000c1e1d00 */
[----:B------:R-:W-:Y:S02]  /*0500*/  SHF.R.S32.HI R16, RZ, 0x1f, R16 ;  /* 0x0000001fff107819 */ /* 0x000fe40000011410 */
[----:B------:R-:W-:-:S04]  /*0510*/  SHF.R.S32.HI R22, RZ, 0x1f, R22 ;  /* 0x0000001fff167819 */ /* 0x000fc80000011416 */
[----:B------:R-:W-:Y:S02]  /*0520*/  IADD3.X R17, R22, R17, R16, P5, P6 ;  /* 0x0000001116117210 */ /* 0x000fe40002fec410 */
[C---:B------:R-:W-:Y:S02]  /*0530*/  LEA R22, P4, R4.reuse, UR6, 0x2 ;  /* 0x0000000604167c11 */ /* 0x040fe4000f8810ff */
[----:B-1----:R-:W-:Y:S02]  /*0540*/  CS2R R18, SRZ ;  /* 0x0000000000127805 */ /* 0x002fe4000001ff00 */
[----:B------:R-:W-:Y:S02]  /*0550*/  LEA.HI.X R23, R4, UR7, R17, 0x2, P4 ;  /* 0x0000000704177c11 */ /* 0x000fe4000a0f1411 */
[----:B------:R-:W-:-:S06]  /*0560*/  CS2R R16, SRZ ;  /* 0x0000000000107805 */ /* 0x000fcc000001ff00 */
[----:B------:R-:W3:Y:S01]  /*0570*/  @P3 LDG.E.128 R16, desc[UR4][R22.64+-0x10000] ;  /* 0xff00000416103981 */ /* 0x000ee2000c1e1d00 */
[----:B------:R-:W-:Y:S02]  /*0580*/  SEL R5, R5, RZ, !P0 ;  /* 0x000000ff05057207 */ /* 0x000fe40004000000 */
[----:B----4-:R-:W-:Y:S02]  /*0590*/  SEL R4, R29, RZ, !P0 ;  /* 0x000000ff1d047207 */ /* 0x010fe40004000000 */
[----:B-----5:R-:W-:-:S03]  /*05a0*/  SEL R29, R28, RZ, !P0 ;  /* 0x000000ff1c1d7207 */ /* 0x020fc60004000000 */
[----:B------:R-:W-:Y:S02]  /*05b0*/  FADD R28, R5, R4 ;  /* 0x00000004051c7221 */ /* 0x000fe40000000000 */
[----:B------:R-:W1:Y:S01]  /*05c0*/  LDC.64 R4, c[0x0][0x228] ;  /* 0x00008a00ff047b82 */ /* 0x000e620000000a00 */
[----:B------:R-:W-:Y:S02]  /*05d0*/  SEL R6, R6, RZ, !P0 ;  /* 0x000000ff06067207 */ /* 0x000fe40004000000 */
[----:B------:R-:W-:Y:S02]  /*05e0*/  SEL R7, R7, RZ, !P0 ;  /* 0x000000ff07077207 */ /* 0x000fe40004000000 */
[----:B------:R-:W-:Y:S01]  /*05f0*/  SEL R2, R2, RZ, !P0 ;  /* 0x000000ff02027207 */ /* 0x000fe20004000000 */
[----:B------:R-:W-:Y:S01]  /*0600*/  FADD R6, R6, R29 ;  /* 0x0000001d06067221 */ /* 0x000fe20000000000 */
[----:B------:R-:W-:-:S03]  /*0610*/  SEL R3, R3, RZ, !P1 ;  /* 0x000000ff03037207 */ /* 0x000fc60004800000 */
[----:B------:R-:W-:Y:S01]  /*0620*/  FADD R7, R7, R2 ;  /* 0x0000000207077221 */ /* 0x000fe20000000000 */
[----:B------:R-:W-:Y:S02]  /*0630*/  SEL R21, R21, RZ, !P1 ;  /* 0x000000ff15157207 */ /* 0x000fe40004800000 */
[----:B------:R-:W-:Y:S02]  /*0640*/  SEL R20, R20, RZ, !P1 ;  /* 0x000000ff14147207 */ /* 0x000fe40004800000 */
[----:B------:R-:W-:Y:S02]  /*0650*/  SEL R24, R24, RZ, !P1 ;  /* 0x000000ff18187207 */ /* 0x000fe40004800000 */
[----:B------:R-:W-:Y:S02]  /*0660*/  SEL R12, R12, RZ, P2 ;  /* 0x000000ff0c0c7207 */ /* 0x000fe40001000000 */
[----:B------:R-:W-:Y:S02]  /*0670*/  SEL R13, R13, RZ, P2 ;  /* 0x000000ff0d0d7207 */ /* 0x000fe40001000000 */
[----:B--2---:R-:W-:-:S02]  /*0680*/  SEL R10, R10, RZ, !P1 ;  /* 0x000000ff0a0a7207 */ /* 0x004fc40004800000 */
[----:B------:R-:W-:Y:S02]  /*0690*/  SEL R8, R8, RZ, !P1 ;  /* 0x000000ff08087207 */ /* 0x000fe40004800000 */
[----:B------:R-:W-:Y:S01]  /*06a0*/  SEL R9, R9, RZ, !P1 ;  /* 0x000000ff09097207 */ /* 0x000fe20004800000 */
[----:B------:R-:W-:Y:S01]  /*06b0*/  FADD R10, R10, R21 ;  /* 0x000000150a0a7221 */ /* 0x000fe20000000000 */
[----:B------:R-:W-:Y:S02]  /*06c0*/  SEL R11, R11, RZ, !P1 ;  /* 0x000000ff0b0b7207 */ /* 0x000fe40004800000 */
[----:B------:R-:W-:Y:S02]  /*06d0*/  SEL R21, R14, RZ, P2 ;  /* 0x000000ff0e157207 */ /* 0x000fe40001000000 */
[----:B------:R-:W-:Y:S01]  /*06e0*/  SEL R14, R15, RZ, P2 ;  /* 0x000000ff0f0e7207 */ /* 0x000fe20001000000 */
[----:B------:R-:W-:Y:S01]  /*06f0*/  FADD R8, R8, R3 ;  /* 0x0000000308087221 */ /* 0x000fe20000000000 */
[----:B------:R-:W-:Y:S01]  /*0700*/  FADD R9, R9, R20 ;  /* 0x0000001409097221 */ /* 0x000fe20000000000 */
[----:B------:R-:W-:Y:S01]  /*0710*/  FADD R11, R11, R24 ;  /* 0x000000180b0b7221 */ /* 0x000fe20000000000 */
[----:B-1----:R-:W-:Y:S01]  /*0720*/  IMAD.WIDE R2, R0, 0x4, R4 ;  /* 0x0000000400027825 */ /* 0x002fe200078e0204 */
[----:B------:R-:W-:-:S02]  /*0730*/  SEL R4, R25, R12, !P0 ;  /* 0x0000000c19047207 */ /* 0x000fc40004000000 */
[----:B------:R-:W-:Y:S02]  /*0740*/  SEL R5, R28, R13, !P0 ;  /* 0x0000000d1c057207 */ /* 0x000fe40004000000 */
[----:B------:R-:W-:Y:S02]  /*0750*/  SEL R6, R6, R21, !P0 ;  /* 0x0000001506067207 */ /* 0x000fe40004000000 */
[----:B---3--:R-:W-:Y:S02]  /*0760*/  @P1 SEL R8, R16, RZ, P3 ;  /* 0x000000ff10081207 */ /* 0x008fe40001800000 */
[----:B------:R-:W-:Y:S02]  /*0770*/  @P1 SEL R9, R17, RZ, P3 ;  /* 0x000000ff11091207 */ /* 0x000fe40001800000 */
[----:B------:R-:W-:Y:S02]  /*0780*/  @P1 SEL R10, R18, RZ, P3 ;  /* 0x000000ff120a1207 */ /* 0x000fe40001800000 */
[----:B------:R-:W-:-:S02]  /*0790*/  @P1 SEL R11, R19, RZ, P3 ;  /* 0x000000ff130b1207 */ /* 0x000fc40001800000 */
[----:B------:R-:W-:-:S03]  /*07a0*/  SEL R7, R7, R14, !P0 ;  /* 0x0000000e07077207 */ /* 0x000fc60004000000 */
[----:B------:R-:W-:Y:S04]  /*07b0*/  STG.E.128 desc[UR4][R2.64+0x800], R8 ;  /* 0x0008000802007986 */ /* 0x000fe8000c101d04 */
[----:B------:R-:W-:Y:S01]  /*07c0*/  STG.E.128 desc[UR4][R2.64], R4 ;  /* 0x0000000402007986 */ /* 0x000fe2000c101d04 */
[----:B------:R-:W-:Y:S05]  /*07d0*/  EXIT ;  /* 0x000000000000794d */ /* 0x000fea0003800000 */
.L_x_0:
[----:B------:R-:W-:-:S00]  /*07e0*/  BRA `(.L_x_0) ;  /* 0xfffffffc00fc7947 */ /* 0x000fc0000383ffff */
[----:B------:R-:W-:-:S00]  /*07f0*/  NOP ;  /* 0x0000000000007918 */ /* 0x000fc00000000000 */
        /* <DEDUP_REMOVED lines=8> */
.L_x_1:


//--------------------- .nv.constant0.triton_poi_fused_cat_13 --------------------------
	.section	.nv.constant0.triton_poi_fused_cat_13,"a",@progbits
	.sectionflags	@""
	.align	4
.nv.constant0.triton_poi_fused_cat_13:
	.zero		564
